//
// Generated by NVIDIA NVVM Compiler
//
// Compiler Build ID: CL-36424714
// Cuda compilation tools, release 13.0, V13.0.88
// Based on NVVM 20.0.0
//

.version 9.0
.target sm_100
.address_size 64

	// .globl	_Z10dataKernelPiPbS0_S0_S0_
.global .align 8 .u64 stop_kernel;
.global .align 8 .u64 request_read;
.global .align 8 .u64 ready_to_read;
.global .align 8 .u64 read_complete;

.visible .entry _Z10dataKernelPiPbS0_S0_S0_(
	.param .u64 .ptr .align 1 _Z10dataKernelPiPbS0_S0_S0__param_0,
	.param .u64 .ptr .align 1 _Z10dataKernelPiPbS0_S0_S0__param_1,
	.param .u64 .ptr .align 1 _Z10dataKernelPiPbS0_S0_S0__param_2,
	.param .u64 .ptr .align 1 _Z10dataKernelPiPbS0_S0_S0__param_3,
	.param .u64 .ptr .align 1 _Z10dataKernelPiPbS0_S0_S0__param_4
)
{
	.reg .pred 	%p<4>;
	.reg .b16 	%rs<4>;
	.reg .b32 	%r<11>;
	.reg .b64 	%rd<11>;

	ld.param.u64 	%rd6, [_Z10dataKernelPiPbS0_S0_S0__param_0];
	ld.param.u64 	%rd7, [_Z10dataKernelPiPbS0_S0_S0__param_1];
	ld.param.u64 	%rd8, [_Z10dataKernelPiPbS0_S0_S0__param_2];
	ld.param.u64 	%rd9, [_Z10dataKernelPiPbS0_S0_S0__param_3];
	ld.param.u64 	%rd10, [_Z10dataKernelPiPbS0_S0_S0__param_4];
	cvta.to.global.u64 	%rd1, %rd10;
	cvta.to.global.u64 	%rd2, %rd9;
	cvta.to.global.u64 	%rd3, %rd8;
	cvta.to.global.u64 	%rd4, %rd7;
	cvta.to.global.u64 	%rd5, %rd6;
	mov.b32 	%r9, 3;
$L__BB0_1:
	setp.lt.s32 	%p1, %r9, 1001;
	@%p1 bra 	$L__BB0_3;
	mov.b32 	%r9, 0;
	st.global.u32 	[%rd5], %r9;
$L__BB0_3:
	add.s32 	%r6, %r9, 1;
	st.global.u32 	[%rd5], %r6;
	ld.global.u8 	%rs1, [%rd4];
	setp.ne.s16 	%p2, %rs1, 1;
	@%p2 bra 	$L__BB0_5;
	mov.b32 	%r7, 6;
	st.global.u32 	[%rd5], %r7;
	bar.sync 	0;
	// begin inline asm
	trap;
	// end inline asm
$L__BB0_5:
	ld.global.u8 	%rs2, [%rd3];
	setp.eq.s16 	%p3, %rs2, 1;
	@%p3 bra 	$L__BB0_7;
	ld.global.u32 	%r9, [%rd5];
	bra.uni 	$L__BB0_1;
$L__BB0_7:
	bar.sync 	0;
	mov.b16 	%rs3, 0;
	st.global.u8 	[%rd2], %rs3;
	st.global.u8 	[%rd1], %rs3;
	mov.b32 	%r9, 5;
	st.global.u32 	[%rd5], %r9;
	bra.uni 	$L__BB0_1;

}
	// .globl	_Z13monitorKernelPiS_PbS0_S0_
.visible .entry _Z13monitorKernelPiS_PbS0_S0_(
	.param .u64 .ptr .align 1 _Z13monitorKernelPiS_PbS0_S0__param_0,
	.param .u64 .ptr .align 1 _Z13monitorKernelPiS_PbS0_S0__param_1,
	.param .u64 .ptr .align 1 _Z13monitorKernelPiS_PbS0_S0__param_2,
	.param .u64 .ptr .align 1 _Z13monitorKernelPiS_PbS0_S0__param_3,
	.param .u64 .ptr .align 1 _Z13monitorKernelPiS_PbS0_S0__param_4
)
{
	.reg .pred 	%p<2>;
	.reg .b16 	%rs<3>;
	.reg .b32 	%r<2>;
	.reg .b64 	%rd<7>;

	ld.param.u64 	%rd2, [_Z13monitorKernelPiS_PbS0_S0__param_0];
	ld.param.u64 	%rd3, [_Z13monitorKernelPiS_PbS0_S0__param_1];
	ld.param.u64 	%rd4, [_Z13monitorKernelPiS_PbS0_S0__param_4];
	cvta.to.global.u64 	%rd1, %rd4;
	cvta.to.global.u64 	%rd5, %rd2;
	cvta.to.global.u64 	%rd6, %rd3;
	ld.global.u32 	%r1, [%rd6];
	st.global.u32 	[%rd5], %r1;
	ld.global.u8 	%rs1, [%rd1];
	setp.ne.s16 	%p1, %rs1, 1;
	@%p1 bra 	$L__BB1_2;
	mov.b16 	%rs2, 0;
	st.global.u8 	[%rd1], %rs2;
$L__BB1_2:
	ret;

}


// ===== COMPILED SASS (sm_100) =====

	.target	sm_100

	.elftype	@"ET_EXEC"


//--------------------- .note.nv.tkinfo           --------------------------
	.section	.note.nv.tkinfo,"",@"SHT_NOTE"
	.sectionflags	@"SHF_NOTE_NV_TKINFO"
	.tkinfo
        /*0018*/ 	.word	0x00000002
        /*0030*/ 	.string	""
        /*0030*/ 	.string	"ptxas"
        /*0030*/ 	.string	"Cuda compilation tools, release 13.0, V13.0.88"
        /*0030*/ 	.string	"Build cuda_13.0.r13.0/compiler.36424714_0"
        /*0030*/ 	.string	"-arch sm_100 -m 64 "



//--------------------- .note.nv.cuinfo           --------------------------
	.section	.note.nv.cuinfo,"",@"SHT_NOTE"
	.sectionflags	@"SHF_NOTE_NV_CUINFO"
        /*0018*/ 	.short	0x0002
        /*001a*/ 	.short	0x0064
        /*001c*/ 	.short	0x0082
	.zero		2


//--------------------- .nv.info                  --------------------------
	.section	.nv.info,"",@"SHT_CUDA_INFO"
	.align	4


	//----- nvinfo : EIATTR_REGCOUNT
	.align		4
        /*0000*/ 	.byte	0x04, 0x2f
        /*0002*/ 	.short	(.L_5 - .L_4)
	.align		4
.L_4:
        /*0004*/ 	.word	index@(_Z10dataKernelPiPbS0_S0_S0_)
        /*0008*/ 	.word	0x0000000c


	//----- nvinfo : EIATTR_FRAME_SIZE
	.align		4
.L_5:
        /*000c*/ 	.byte	0x04, 0x11
        /*000e*/ 	.short	(.L_7 - .L_6)
	.align		4
.L_6:
        /*0010*/ 	.word	index@(_Z10dataKernelPiPbS0_S0_S0_)
        /*0014*/ 	.word	0x00000000


	//----- nvinfo : EIATTR_REGCOUNT
	.align		4
.L_7:
        /*0018*/ 	.byte	0x04, 0x2f
        /*001a*/ 	.short	(.L_9 - .L_8)
	.align		4
.L_8:
        /*001c*/ 	.word	index@(_Z13monitorKernelPiS_PbS0_S0_)
        /*0020*/ 	.word	0x0000000a


	//----- nvinfo : EIATTR_FRAME_SIZE
	.align		4
.L_9:
        /*0024*/ 	.byte	0x04, 0x11
        /*0026*/ 	.short	(.L_11 - .L_10)
	.align		4
.L_10:
        /*0028*/ 	.word	index@(_Z13monitorKernelPiS_PbS0_S0_)
        /*002c*/ 	.word	0x00000000


	//----- nvinfo : EIATTR_MIN_STACK_SIZE
	.align		4
.L_11:
        /*0030*/ 	.byte	0x04, 0x12
        /*0032*/ 	.short	(.L_13 - .L_12)
	.align		4
.L_12:
        /*0034*/ 	.word	index@(_Z13monitorKernelPiS_PbS0_S0_)
        /*0038*/ 	.word	0x00000000


	//----- nvinfo : EIATTR_MIN_STACK_SIZE
	.align		4
.L_13:
        /*003c*/ 	.byte	0x04, 0x12
        /*003e*/ 	.short	(.L_15 - .L_14)
	.align		4
.L_14:
        /*0040*/ 	.word	index@(_Z10dataKernelPiPbS0_S0_S0_)
        /*0044*/ 	.word	0x00000000
.L_15:


//--------------------- .nv.compat                --------------------------
	.section	.nv.compat,"",@"SHT_CUDA_COMPAT_INFO"
	.align	4
        /*0000*/ 	.byte	0x02, 0x09, 0x00, 0x00, 0x02, 0x02, 0x01, 0x00, 0x02, 0x05, 0x05, 0x00, 0x03, 0x07, 0x01, 0x01
        /*0010*/ 	.byte	0x02, 0x03, 0x00, 0x00, 0x02, 0x06, 0x01, 0x00, 0x04, 0x0b, 0x08, 0x00, 0x09, 0x00, 0x00, 0x00
        /*0020*/ 	.byte	0x00, 0x00, 0x00, 0x00


//--------------------- .nv.info._Z13monitorKernelPiS_PbS0_S0_ --------------------------
	.section	.nv.info._Z13monitorKernelPiS_PbS0_S0_,"",@"SHT_CUDA_INFO"
	.sectionflags	@""
	.align	4


	//----- nvinfo : EIATTR_CUDA_API_VERSION
	.align		4
        /*0000*/ 	.byte	0x04, 0x37
        /*0002*/ 	.short	(.L_17 - .L_16)
.L_16:
        /*0004*/ 	.word	0x00000082


	//----- nvinfo : EIATTR_KPARAM_INFO
	.align		4
.L_17:
        /*0008*/ 	.byte	0x04, 0x17
        /*000a*/ 	.short	(.L_19 - .L_18)
.L_18:
        /*000c*/ 	.word	0x00000000
        /*0010*/ 	.short	0x0004
        /*0012*/ 	.short	0x0020
        /*0014*/ 	.byte	0x00, 0xf5, 0x21, 0x00


	//----- nvinfo : EIATTR_KPARAM_INFO
	.align		4
.L_19:
        /*0018*/ 	.byte	0x04, 0x17
        /*001a*/ 	.short	(.L_21 - .L_20)
.L_20:
        /*001c*/ 	.word	0x00000000
        /*0020*/ 	.short	0x0003
        /*0022*/ 	.short	0x0018
        /*0024*/ 	.byte	0x00, 0xf5, 0x21, 0x00


	//----- nvinfo : EIATTR_KPARAM_INFO
	.align		4
.L_21:
        /*0028*/ 	.byte	0x04, 0x17
        /*002a*/ 	.short	(.L_23 - .L_22)
.L_22:
        /*002c*/ 	.word	0x00000000
        /*0030*/ 	.short	0x0002
        /*0032*/ 	.short	0x0010
        /*0034*/ 	.byte	0x00, 0xf5, 0x21, 0x00


	//----- nvinfo : EIATTR_KPARAM_INFO
	.align		4
.L_23:
        /*0038*/ 	.byte	0x04, 0x17
        /*003a*/ 	.short	(.L_25 - .L_24)
.L_24:
        /*003c*/ 	.word	0x00000000
        /*0040*/ 	.short	0x0001
        /*0042*/ 	.short	0x0008
        /*0044*/ 	.byte	0x00, 0xf5, 0x21, 0x00


	//----- nvinfo : EIATTR_KPARAM_INFO
	.align		4
.L_25:
        /*0048*/ 	.byte	0x04, 0x17
        /*004a*/ 	.short	(.L_27 - .L_26)
.L_26:
        /*004c*/ 	.word	0x00000000
        /*0050*/ 	.short	0x0000
        /*0052*/ 	.short	0x0000
        /*0054*/ 	.byte	0x00, 0xf5, 0x21, 0x00


	//----- nvinfo : EIATTR_SPARSE_MMA_MASK
	.align		4
.L_27:
        /*0058*/ 	.byte	0x03, 0x50
        /*005a*/ 	.short	0x0000


	//----- nvinfo : EIATTR_MAXREG_COUNT
	.align		4
        /*005c*/ 	.byte	0x03, 0x1b
        /*005e*/ 	.short	0x00ff


	//----- nvinfo : EIATTR_MERCURY_ISA_VERSION
	.align		4
        /*0060*/ 	.byte	0x03, 0x5f
        /*0062*/ 	.short	0x0101


	//----- nvinfo : EIATTR_VRC_CTA_INIT_COUNT
	.align		4
        /*0064*/ 	.byte	0x02, 0x4a
	.zero		1
	.zero		1


	//----- nvinfo : EIATTR_EXIT_INSTR_OFFSETS
	.align		4
        /*0068*/ 	.byte	0x04, 0x1c
        /*006a*/ 	.short	(.L_29 - .L_28)


	//   ....[0]....
.L_28:
        /*006c*/ 	.word	0x00000090


	//   ....[1]....
        /*0070*/ 	.word	0x000000b0


	//----- nvinfo : EIATTR_CBANK_PARAM_SIZE
	.align		4
.L_29:
        /*0074*/ 	.byte	0x03, 0x19
        /*0076*/ 	.short	0x0028


	//----- nvinfo : EIATTR_PARAM_CBANK
	.align		4
        /*0078*/ 	.byte	0x04, 0x0a
        /*007a*/ 	.short	(.L_31 - .L_30)
	.align		4
.L_30:
        /*007c*/ 	.word	index@(.nv.constant0._Z13monitorKernelPiS_PbS0_S0_)
        /*0080*/ 	.short	0x0380
        /*0082*/ 	.short	0x0028


	//----- nvinfo : EIATTR_SW_WAR
	.align		4
.L_31:
        /*0084*/ 	.byte	0x04, 0x36
        /*0086*/ 	.short	(.L_33 - .L_32)
.L_32:
        /*0088*/ 	.word	0x00000008
.L_33:


//--------------------- .nv.info._Z10dataKernelPiPbS0_S0_S0_ --------------------------
	.section	.nv.info._Z10dataKernelPiPbS0_S0_S0_,"",@"SHT_CUDA_INFO"
	.sectionflags	@""
	.align	4


	//----- nvinfo : EIATTR_CUDA_API_VERSION
	.align		4
        /*0000*/ 	.byte	0x04, 0x37
        /*0002*/ 	.short	(.L_35 - .L_34)
.L_34:
        /*0004*/ 	.word	0x00000082


	//----- nvinfo : EIATTR_KPARAM_INFO
	.align		4
.L_35:
        /*0008*/ 	.byte	0x04, 0x17
        /*000a*/ 	.short	(.L_37 - .L_36)
.L_36:
        /*000c*/ 	.word	0x00000000
        /*0010*/ 	.short	0x0004
        /*0012*/ 	.short	0x0020
        /*0014*/ 	.byte	0x00, 0xf5, 0x21, 0x00


	//----- nvinfo : EIATTR_KPARAM_INFO
	.align		4
.L_37:
        /*0018*/ 	.byte	0x04, 0x17
        /*001a*/ 	.short	(.L_39 - .L_38)
.L_38:
        /*001c*/ 	.word	0x00000000
        /*0020*/ 	.short	0x0003
        /*0022*/ 	.short	0x0018
        /*0024*/ 	.byte	0x00, 0xf5, 0x21, 0x00


	//----- nvinfo : EIATTR_KPARAM_INFO
	.align		4
.L_39:
        /*0028*/ 	.byte	0x04, 0x17
        /*002a*/ 	.short	(.L_41 - .L_40)
.L_40:
        /*002c*/ 	.word	0x00000000
        /*0030*/ 	.short	0x0002
        /*0032*/ 	.short	0x0010
        /*0034*/ 	.byte	0x00, 0xf5, 0x21, 0x00


	//----- nvinfo : EIATTR_KPARAM_INFO
	.align		4
.L_41:
        /*0038*/ 	.byte	0x04, 0x17
        /*003a*/ 	.short	(.L_43 - .L_42)
.L_42:
        /*003c*/ 	.word	0x00000000
        /*0040*/ 	.short	0x0001
        /*0042*/ 	.short	0x0008
        /*0044*/ 	.byte	0x00, 0xf5, 0x21, 0x00


	//----- nvinfo : EIATTR_KPARAM_INFO
	.align		4
.L_43:
        /*0048*/ 	.byte	0x04, 0x17
        /*004a*/ 	.short	(.L_45 - .L_44)
.L_44:
        /*004c*/ 	.word	0x00000000
        /*0050*/ 	.short	0x0000
        /*0052*/ 	.short	0x0000
        /*0054*/ 	.byte	0x00, 0xf5, 0x21, 0x00


	//----- nvinfo : EIATTR_SPARSE_MMA_MASK
	.align		4
.L_45:
        /*0058*/ 	.byte	0x03, 0x50
        /*005a*/ 	.short	0x0000


	//----- nvinfo : EIATTR_MAXREG_COUNT
	.align		4
        /*005c*/ 	.byte	0x03, 0x1b
        /*005e*/ 	.short	0x00ff


	//----- nvinfo : EIATTR_NUM_BARRIERS
	.align		4
        /*0060*/ 	.byte	0x02, 0x4c
        /*0062*/ 	.byte	0x01
	.zero		1


	//----- nvinfo : EIATTR_MERCURY_ISA_VERSION
	.align		4
        /*0064*/ 	.byte	0x03, 0x5f
        /*0066*/ 	.short	0x0101


	//----- nvinfo : EIATTR_VRC_CTA_INIT_COUNT
	.align		4
        /*0068*/ 	.byte	0x02, 0x4a
	.zero		1
	.zero		1


	//----- nvinfo : EIATTR_CBANK_PARAM_SIZE
	.align		4
        /*006c*/ 	.byte	0x03, 0x19
        /*006e*/ 	.short	0x0028


	//----- nvinfo : EIATTR_PARAM_CBANK
	.align		4
        /*0070*/ 	.byte	0x04, 0x0a
        /*0072*/ 	.short	(.L_47 - .L_46)
	.align		4
.L_46:
        /*0074*/ 	.word	index@(.nv.constant0._Z10dataKernelPiPbS0_S0_S0_)
        /*0078*/ 	.short	0x0380
        /*007a*/ 	.short	0x0028


	//----- nvinfo : EIATTR_SW_WAR
	.align		4
.L_47:
        /*007c*/ 	.byte	0x04, 0x36
        /*007e*/ 	.short	(.L_49 - .L_48)
.L_48:
        /*0080*/ 	.word	0x00000008
.L_49:


//--------------------- .nv.callgraph             --------------------------
	.section	.nv.callgraph,"",@"SHT_CUDA_CALLGRAPH"
	.align	4
	.sectionentsize	8
	.align		4
        /*0000*/ 	.word	0x00000000
	.align		4
        /*0004*/ 	.word	0xffffffff
	.align		4
        /*0008*/ 	.word	0x00000000
	.align		4
        /*000c*/ 	.word	0xfffffffe
	.align		4
        /*0010*/ 	.word	0x00000000
	.align		4
        /*0014*/ 	.word	0xfffffffd
	.align		4
        /*0018*/ 	.word	0x00000000
	.align		4
        /*001c*/ 	.word	0xfffffffc


//--------------------- .nv.constant4             --------------------------
	.section	.nv.constant4,"a",@progbits
	.align	8
	.align		8
.nv.constant4:
        /*0000*/ 	.dword	stop_kernel
	.align		8
        /*0008*/ 	.dword	request_read
	.align		8
        /*0010*/ 	.dword	ready_to_read
	.align		8
        /*0018*/ 	.dword	read_complete


//--------------------- .text._Z13monitorKernelPiS_PbS0_S0_ --------------------------
	.section	.text._Z13monitorKernelPiS_PbS0_S0_,"ax",@progbits
	.align	128
        .global         _Z13monitorKernelPiS_PbS0_S0_
        .type           _Z13monitorKernelPiS_PbS0_S0_,@function
        .size           _Z13monitorKernelPiS_PbS0_S0_,(.L_x_4 - _Z13monitorKernelPiS_PbS0_S0_)
        .other          _Z13monitorKernelPiS_PbS0_S0_,@"STO_CUDA_ENTRY STV_DEFAULT"
_Z13monitorKernelPiS_PbS0_S0_:
.text._Z13monitorKernelPiS_PbS0_S0_:
[----:B------:R-:W-:Y:S08]  /*0000*/  LDC R1, c[0x0][0x37c] ;  /* 0x0000df00ff017b82 */ /* 0x000ff00000000800 */
[----:B------:R-:W0:Y:S01]  /*0010*/  LDC.64 R2, c[0x0][0x388] ;  /* 0x0000e200ff027b82 */ /* 0x000e220000000a00 */
[----:B------:R-:W0:Y:S02]  /*0020*/  LDCU.64 UR4, c[0x0][0x358] ;  /* 0x00006b00ff0477ac */ /* 0x000e240008000a00 */
[----:B0-----:R-:W2:Y:S05]  /*0030*/  LDG.E R3, desc[UR4][R2.64] ;  /* 0x0000000402037981 */ /* 0x001eaa000c1e1900 */
[----:B------:R-:W2:Y:S08]  /*0040*/  LDC.64 R4, c[0x0][0x380] ;  /* 0x0000e000ff047b82 */ /* 0x000eb00000000a00 */
[----:B------:R-:W0:Y:S01]  /*0050*/  LDC.64 R6, c[0x0][0x3a0] ;  /* 0x0000e800ff067b82 */ /* 0x000e220000000a00 */
[----:B--2---:R1:W-:Y:S04]  /*0060*/  STG.E desc[UR4][R4.64], R3 ;  /* 0x0000000304007986 */ /* 0x0043e8000c101904 */
[----:B0-----:R-:W2:Y:S02]  /*0070*/  LDG.E.U8 R0, desc[UR4][R6.64] ;  /* 0x0000000406007981 */ /* 0x001ea4000c1e1100 */
[----:B--2---:R-:W-:-:S13]  /*0080*/  ISETP.NE.AND P0, PT, R0, 0x1, PT ;  /* 0x000000010000780c */ /* 0x004fda0003f05270 */
[----:B-1----:R-:W-:Y:S05]  /*0090*/  @P0 EXIT ;  /* 0x000000000000094d */ /* 0x002fea0003800000 */
[----:B------:R-:W-:Y:S01]  /*00a0*/  STG.E.U8 desc[UR4][R6.64], RZ ;  /* 0x000000ff06007986 */ /* 0x000fe2000c101104 */
[----:B------:R-:W-:Y:S05]  /*00b0*/  EXIT ;  /* 0x000000000000794d */ /* 0x000fea0003800000 */
.L_x_0:
[----:B------:R-:W-:-:S00]  /*00c0*/  BRA `(.L_x_0) ;  /* 0xfffffffc00fc7947 */ /* 0x000fc0000383ffff */
[----:B------:R-:W-:-:S00]  /*00d0*/  NOP ;  /* 0x0000000000007918 */ /* 0x000fc00000000000 */
        /* <DEDUP_REMOVED lines=10> */
.L_x_4:


//--------------------- .text._Z10dataKernelPiPbS0_S0_S0_ --------------------------
	.section	.text._Z10dataKernelPiPbS0_S0_S0_,"ax",@progbits
	.align	128
        .global         _Z10dataKernelPiPbS0_S0_S0_
        .type           _Z10dataKernelPiPbS0_S0_S0_,@function
        .size           _Z10dataKernelPiPbS0_S0_S0_,(.L_x_5 - _Z10dataKernelPiPbS0_S0_S0_)
        .other          _Z10dataKernelPiPbS0_S0_S0_,@"STO_CUDA_ENTRY STV_DEFAULT"
_Z10dataKernelPiPbS0_S0_S0_:
.text._Z10dataKernelPiPbS0_S0_S0_:
[----:B------:R-:W0:Y:S08]  /*0000*/  LDC R1, c[0x0][0x37c] ;  /* 0x0000df00ff017b82 */ /* 0x000e300000000800 */
[----:B------:R-:W1:Y:S01]  /*0010*/  LDC.64 R6, c[0x0][0x398] ;  /* 0x0000e600ff067b82 */ /* 0x000e620000000a00 */
[----:B------:R-:W-:Y:S01]  /*0020*/  IMAD.MOV.U32 R0, RZ, RZ, 0x3 ;  /* 0x00000003ff007424 */ /* 0x000fe200078e00ff */
[----:B------:R-:W2:Y:S06]  /*0030*/  LDCU.64 UR4, c[0x0][0x358] ;  /* 0x00006b00ff0477ac */ /* 0x000eac0008000a00 */
[----:B------:R-:W3:Y:S02]  /*0040*/  LDC.64 R8, c[0x0][0x3a0] ;  /* 0x0000e800ff087b82 */ /* 0x000ee40000000a00 */
.L_x_2:
[----:B----4-:R-:W2:Y:S01]  /*0050*/  LDC.64 R4, c[0x0][0x380] ;  /* 0x0000e000ff047b82 */ /* 0x010ea20000000a00 */
[----:B------:R-:W-:-:S07]  /*0060*/  ISETP.GE.AND P0, PT, R0, 0x3e9, PT ;  /* 0x000003e90000780c */ /* 0x000fce0003f06270 */
[----:B------:R-:W4:Y:S06]  /*0070*/  LDC.64 R2, c[0x0][0x388] ;  /* 0x0000e200ff027b82 */ /* 0x000f2c0000000a00 */
[----:B------:R-:W-:-:S05]  /*0080*/  @P0 IMAD.MOV.U32 R0, RZ, RZ, RZ ;  /* 0x000000ffff000224 */ /* 0x000fca00078e00ff */
[----:B------:R-:W-:Y:S01]  /*0090*/  IADD3 R0, PT, PT, R0, 0x1, RZ ;  /* 0x0000000100007810 */ /* 0x000fe20007ffe0ff */
[----:B--2---:R2:W-:Y:S04]  /*00a0*/  @P0 STG.E desc[UR4][R4.64], RZ ;  /* 0x000000ff04000986 */ /* 0x0045e8000c101904 */
[----:B------:R2:W-:Y:S04]  /*00b0*/  STG.E desc[UR4][R4.64], R0 ;  /* 0x0000000004007986 */ /* 0x0005e8000c101904 */
[----:B----4-:R-:W4:Y:S02]  /*00c0*/  LDG.E.U8 R2, desc[UR4][R2.64] ;  /* 0x0000000402027981 */ /* 0x010f24000c1e1100 */
[----:B----4-:R-:W-:-:S13]  /*00d0*/  ISETP.NE.AND P0, PT, R2, 0x1, PT ;  /* 0x000000010200780c */ /* 0x010fda0003f05270 */
[----:B--2---:R-:W-:Y:S05]  /*00e0*/  @!P0 BRA `(.L_x_1) ;  /* 0x00000000002c8947 */ /* 0x004fea0003800000 */
[----:B------:R-:W2:Y:S02]  /*00f0*/  LDC.64 R2, c[0x0][0x390] ;  /* 0x0000e400ff027b82 */ /* 0x000ea40000000a00 */
[----:B--2---:R-:W2:Y:S02]  /*0100*/  LDG.E.U8 R2, desc[UR4][R2.64] ;  /* 0x0000000402027981 */ /* 0x004ea4000c1e1100 */
[----:B--2---:R-:W-:-:S13]  /*0110*/  ISETP.NE.AND P0, PT, R2, 0x1, PT ;  /* 0x000000010200780c */ /* 0x004fda0003f05270 */
[----:B------:R-:W-:Y:S05]  /*0120*/  @P0 BRA `(.L_x_2) ;  /* 0xfffffffc00c80947 */ /* 0x000fea000383ffff */
[----:B------:R-:W-:Y:S01]  /*0130*/  BAR.SYNC.DEFER_BLOCKING 0x0 ;  /* 0x0000000000007b1d */ /* 0x000fe20000010000 */
[----:B------:R-:W-:Y:S02]  /*0140*/  IMAD.MOV.U32 R3, RZ, RZ, 0x5 ;  /* 0x00000005ff037424 */ /* 0x000fe400078e00ff */
[----:B------:R-:W-:-:S03]  /*0150*/  HFMA2 R0, -RZ, RZ, 0, 2.98023223876953125e-07 ;  /* 0x00000005ff007431 */ /* 0x000fc600000001ff */
[----:B-1----:R4:W-:Y:S04]  /*0160*/  STG.E.U8 desc[UR4][R6.64], RZ ;  /* 0x000000ff06007986 */ /* 0x0029e8000c101104 */
[----:B---3--:R4:W-:Y:S04]  /*0170*/  STG.E.U8 desc[UR4][R8.64], RZ ;  /* 0x000000ff08007986 */ /* 0x0089e8000c101104 */
[----:B------:R4:W-:Y:S01]  /*0180*/  STG.E desc[UR4][R4.64], R3 ;  /* 0x0000000304007986 */ /* 0x0009e2000c101904 */
[----:B------:R-:W-:Y:S05]  /*0190*/  BRA `(.L_x_2) ;  /* 0xfffffffc00ac7947 */ /* 0x000fea000383ffff */
.L_x_1:
[----:B0-----:R-:W-:-:S05]  /*01a0*/  IMAD.MOV.U32 R1, RZ, RZ, 0x6 ;  /* 0x00000006ff017424 */ /* 0x001fca00078e00ff */
[----:B------:R0:W-:Y:S01]  /*01b0*/  STG.E desc[UR4][R4.64], R1 ;  /* 0x0000000104007986 */ /* 0x0001e2000c101904 */
[----:B------:R-:W-:Y:S06]  /*01c0*/  BAR.SYNC.DEFER_BLOCKING 0x0 ;  /* 0x0000000000007b1d */ /* 0x000fec0000010000 */
[----:B01-3--:R-:W-:Y:S05]  /*01d0*/  BPT.TRAP 0x1 ;  /* 0x000000040000795c */ /* 0x00bfea0000300000 */
.L_x_3:
        /* <DEDUP_REMOVED lines=10> */
.L_x_5:


//--------------------- .nv.shared.reserved.0     --------------------------
	.section	.nv.shared.reserved.0,"aw",@nobits
	.weak		__nv_reservedSMEM_offset_0_alias
	.size		__nv_reservedSMEM_offset_0_alias, 0, 64
	.other		__nv_reservedSMEM_offset_0_alias,@"STO_CUDA_RESERVED_SHARED STV_DEFAULT"
__nv_reservedSMEM_offset_0_alias:
	.zero		0
	.zero		64


//--------------------- .nv.global                --------------------------
	.section	.nv.global,"aw",@nobits
	.align	8
.nv.global:
	.type		ready_to_read,@object
	.size		ready_to_read,(stop_kernel - ready_to_read)
ready_to_read:
	.zero		8
	.type		stop_kernel,@object
	.size		stop_kernel,(read_complete - stop_kernel)
stop_kernel:
	.zero		8
	.type		read_complete,@object
	.size		read_complete,(request_read - read_complete)
read_complete:
	.zero		8
	.type		request_read,@object
	.size		request_read,(.L_1 - request_read)
request_read:
	.zero		8
.L_1:


//--------------------- .nv.constant0._Z13monitorKernelPiS_PbS0_S0_ --------------------------
	.section	.nv.constant0._Z13monitorKernelPiS_PbS0_S0_,"a",@progbits
	.sectionflags	@""
	.align	4
.nv.constant0._Z13monitorKernelPiS_PbS0_S0_:
	.zero		936


//--------------------- .nv.constant0._Z10dataKernelPiPbS0_S0_S0_ --------------------------
	.section	.nv.constant0._Z10dataKernelPiPbS0_S0_S0_,"a",@progbits
	.sectionflags	@""
	.align	4
.nv.constant0._Z10dataKernelPiPbS0_S0_S0_:
	.zero		936


//--------------------- SYMBOLS --------------------------

	.type		.nv.reservedSmem.offset0,@object
	.size		.nv.reservedSmem.offset0,0x4
